//
// Generated by NVIDIA NVVM Compiler
//
// Compiler Build ID: CL-36424714
// Cuda compilation tools, release 13.0, V13.0.88
// Based on NVVM 20.0.0
//

.version 9.0
.target sm_100
.address_size 64

	// .globl	_Z14cuda_say_hellov
.extern .func  (.param .b32 func_retval0) vprintf
(
	.param .b64 vprintf_param_0,
	.param .b64 vprintf_param_1
)
;
.global .align 1 .b8 $str[17] = {72, 101, 108, 108, 111, 44, 32, 67, 117, 100, 97, 33, 32, 37, 100, 10};

.visible .entry _Z14cuda_say_hellov()
{
	.local .align 8 .b8 	__local_depot0[8];
	.reg .b64 	%SP;
	.reg .b64 	%SPL;
	.reg .b32 	%r<4>;
	.reg .b64 	%rd<5>;

	mov.u64 	%SPL, __local_depot0;
	cvta.local.u64 	%SP, %SPL;
	add.u64 	%rd1, %SP, 0;
	add.u64 	%rd2, %SPL, 0;
	mov.u32 	%r1, %tid.x;
	st.local.u32 	[%rd2], %r1;
	mov.u64 	%rd3, $str;
	cvta.global.u64 	%rd4, %rd3;
	{ // callseq 0, 0
	.param .b64 param0;
	st.param.b64 	[param0], %rd4;
	.param .b64 param1;
	st.param.b64 	[param1], %rd1;
	.param .b32 retval0;
	call.uni (retval0), 
	vprintf, 
	(
	param0, 
	param1
	);
	ld.param.b32 	%r2, [retval0];
	} // callseq 0
	ret;

}


// ===== COMPILED SASS (sm_100) =====

	.target	sm_100

	.elftype	@"ET_EXEC"


//--------------------- .note.nv.tkinfo           --------------------------
	.section	.note.nv.tkinfo,"",@"SHT_NOTE"
	.sectionflags	@"SHF_NOTE_NV_TKINFO"
	.tkinfo
        /*0018*/ 	.word	0x00000002
        /*0030*/ 	.string	""
        /*0030*/ 	.string	"ptxas"
        /*0030*/ 	.string	"Cuda compilation tools, release 13.0, V13.0.88"
        /*0030*/ 	.string	"Build cuda_13.0.r13.0/compiler.36424714_0"
        /*0030*/ 	.string	"-arch sm_100 -m 64 "



//--------------------- .note.nv.cuinfo           --------------------------
	.section	.note.nv.cuinfo,"",@"SHT_NOTE"
	.sectionflags	@"SHF_NOTE_NV_CUINFO"
        /*0018*/ 	.short	0x0002
        /*001a*/ 	.short	0x0064
        /*001c*/ 	.short	0x0082
	.zero		2


//--------------------- .nv.info                  --------------------------
	.section	.nv.info,"",@"SHT_CUDA_INFO"
	.align	4


	//----- nvinfo : EIATTR_REGCOUNT
	.align		4
        /*0000*/ 	.byte	0x04, 0x2f
        /*0002*/ 	.short	(.L_2 - .L_1)
	.align		4
.L_1:
        /*0004*/ 	.word	index@(_Z14cuda_say_hellov)
        /*0008*/ 	.word	0x00000018


	//----- nvinfo : EIATTR_FRAME_SIZE
	.align		4
.L_2:
        /*000c*/ 	.byte	0x04, 0x11
        /*000e*/ 	.short	(.L_4 - .L_3)
	.align		4
.L_3:
        /*0010*/ 	.word	index@(_Z14cuda_say_hellov)
        /*0014*/ 	.word	0x00000008


	//----- nvinfo : EIATTR_MIN_STACK_SIZE
	.align		4
.L_4:
        /*0018*/ 	.byte	0x04, 0x12
        /*001a*/ 	.short	(.L_6 - .L_5)
	.align		4
.L_5:
        /*001c*/ 	.word	index@(_Z14cuda_say_hellov)
        /*0020*/ 	.word	0x00000008
.L_6:


//--------------------- .nv.compat                --------------------------
	.section	.nv.compat,"",@"SHT_CUDA_COMPAT_INFO"
	.align	4
        /*0000*/ 	.byte	0x02, 0x09, 0x00, 0x00, 0x02, 0x02, 0x01, 0x00, 0x02, 0x05, 0x05, 0x00, 0x03, 0x07, 0x01, 0x01
        /*0010*/ 	.byte	0x02, 0x03, 0x00, 0x00, 0x02, 0x06, 0x01, 0x00, 0x04, 0x0b, 0x08, 0x00, 0x09, 0x00, 0x00, 0x00
        /*0020*/ 	.byte	0x00, 0x00, 0x00, 0x00


//--------------------- .nv.info._Z14cuda_say_hellov --------------------------
	.section	.nv.info._Z14cuda_say_hellov,"",@"SHT_CUDA_INFO"
	.sectionflags	@""
	.align	4


	//----- nvinfo : EIATTR_CUDA_API_VERSION
	.align		4
        /*0000*/ 	.byte	0x04, 0x37
        /*0002*/ 	.short	(.L_8 - .L_7)
.L_7:
        /*0004*/ 	.word	0x00000082


	//----- nvinfo : EIATTR_SPARSE_MMA_MASK
	.align		4
.L_8:
        /*0008*/ 	.byte	0x03, 0x50
        /*000a*/ 	.short	0x0000


	//----- nvinfo : EIATTR_MAXREG_COUNT
	.align		4
        /*000c*/ 	.byte	0x03, 0x1b
        /*000e*/ 	.short	0x00ff


	//----- nvinfo : EIATTR_EXTERNS
	.align		4
        /*0010*/ 	.byte	0x04, 0x0f
        /*0012*/ 	.short	(.L_10 - .L_9)


	//   ....[0]....
	.align		4
.L_9:
        /*0014*/ 	.word	index@(vprintf)


	//----- nvinfo : EIATTR_MERCURY_ISA_VERSION
	.align		4
.L_10:
        /*0018*/ 	.byte	0x03, 0x5f
        /*001a*/ 	.short	0x0101


	//----- nvinfo : EIATTR_VRC_CTA_INIT_COUNT
	.align		4
        /*001c*/ 	.byte	0x02, 0x4a
	.zero		1
	.zero		1


	//----- nvinfo : EIATTR_SYSCALL_OFFSETS
	.align		4
        /*0020*/ 	.byte	0x04, 0x46
        /*0022*/ 	.short	(.L_12 - .L_11)


	//   ....[0]....
.L_11:
        /*0024*/ 	.word	0x000000e0


	//----- nvinfo : EIATTR_EXIT_INSTR_OFFSETS
	.align		4
.L_12:
        /*0028*/ 	.byte	0x04, 0x1c
        /*002a*/ 	.short	(.L_14 - .L_13)


	//   ....[0]....
.L_13:
        /*002c*/ 	.word	0x000000f0


	//----- nvinfo : EIATTR_SW_WAR
	.align		4
.L_14:
        /*0030*/ 	.byte	0x04, 0x36
        /*0032*/ 	.short	(.L_16 - .L_15)
.L_15:
        /*0034*/ 	.word	0x00000008
.L_16:


//--------------------- .nv.callgraph             --------------------------
	.section	.nv.callgraph,"",@"SHT_CUDA_CALLGRAPH"
	.align	4
	.sectionentsize	8
	.align		4
        /*0000*/ 	.word	0x00000000
	.align		4
        /*0004*/ 	.word	0xffffffff
	.align		4
        /*0008*/ 	.word	index@(_Z14cuda_say_hellov)
	.align		4
        /*000c*/ 	.word	index@(vprintf)
	.align		4
        /*0010*/ 	.word	0x00000000
	.align		4
        /*0014*/ 	.word	0xfffffffe
	.align		4
        /*0018*/ 	.word	0x00000000
	.align		4
        /*001c*/ 	.word	0xfffffffd
	.align		4
        /*0020*/ 	.word	0x00000000
	.align		4
        /*0024*/ 	.word	0xfffffffc


//--------------------- .nv.constant4             --------------------------
	.section	.nv.constant4,"a",@progbits
	.align	8
	.align		8
.nv.constant4:
        /*0000*/ 	.dword	vprintf
	.align		8
        /*0008*/ 	.dword	$str


//--------------------- .text._Z14cuda_say_hellov --------------------------
	.section	.text._Z14cuda_say_hellov,"ax",@progbits
	.align	128
        .global         _Z14cuda_say_hellov
        .type           _Z14cuda_say_hellov,@function
        .size           _Z14cuda_say_hellov,(.L_x_2 - _Z14cuda_say_hellov)
        .other          _Z14cuda_say_hellov,@"STO_CUDA_ENTRY STV_DEFAULT"
_Z14cuda_say_hellov:
.text._Z14cuda_say_hellov:
[----:B------:R-:W0:Y:S01]  /*0000*/  LDC R1, c[0x0][0x37c] ;  /* 0x0000df00ff017b82 */ /* 0x000e220000000800 */
[----:B------:R-:W1:Y:S01]  /*0010*/  S2R R8, SR_TID.X ;  /* 0x0000000000087919 */ /* 0x000e620000002100 */
[----:B0-----:R-:W-:Y:S01]  /*0020*/  VIADD R1, R1, 0xfffffff8 ;  /* 0xfffffff801017836 */ /* 0x001fe20000000000 */
[----:B------:R-:W-:Y:S01]  /*0030*/  MOV R0, 0x0 ;  /* 0x0000000000007802 */ /* 0x000fe20000000f00 */
[----:B------:R-:W0:Y:S04]  /*0040*/  LDCU UR4, c[0x0][0x2f8] ;  /* 0x00005f00ff0477ac */ /* 0x000e280008000800 */
[----:B------:R2:W3:Y:S01]  /*0050*/  LDC.64 R2, c[0x4][R0] ;  /* 0x0100000000027b82 */ /* 0x0004e20000000a00 */
[----:B------:R-:W4:Y:S01]  /*0060*/  LDCU.64 UR6, c[0x4][0x8] ;  /* 0x01000100ff0677ac */ /* 0x000f220008000a00 */
[----:B------:R-:W5:Y:S01]  /*0070*/  LDCU UR5, c[0x0][0x2fc] ;  /* 0x00005f80ff0577ac */ /* 0x000f620008000800 */
[----:B0-----:R-:W-:Y:S01]  /*0080*/  IADD3 R6, P0, PT, R1, UR4, RZ ;  /* 0x0000000401067c10 */ /* 0x001fe2000ff1e0ff */
[----:B----4-:R-:W-:Y:S01]  /*0090*/  IMAD.U32 R4, RZ, RZ, UR6 ;  /* 0x00000006ff047e24 */ /* 0x010fe2000f8e00ff */
[----:B------:R-:W-:-:S03]  /*00a0*/  MOV R5, UR7 ;  /* 0x0000000700057c02 */ /* 0x000fc60008000f00 */
[----:B-----5:R-:W-:Y:S01]  /*00b0*/  IMAD.X R7, RZ, RZ, UR5, P0 ;  /* 0x00000005ff077e24 */ /* 0x020fe200080e06ff */
[----:B-1----:R2:W-:Y:S07]  /*00c0*/  STL [R1], R8 ;  /* 0x0000000801007387 */ /* 0x0025ee0000100800 */
[----:B------:R-:W-:-:S07]  /*00d0*/  LEPC R20, `(.L_x_0) ;  /* 0x000000001014794e */ /* 0x000fce0000000000 */
[----:B--23--:R-:W-:Y:S05]  /*00e0*/  CALL.ABS.NOINC R2 ;  /* 0x0000000002007343 */ /* 0x00cfea0003c00000 */
.L_x_0:
[----:B------:R-:W-:Y:S05]  /*00f0*/  EXIT ;  /* 0x000000000000794d */ /* 0x000fea0003800000 */
.L_x_1:
[----:B------:R-:W-:-:S00]  /*0100*/  BRA `(.L_x_1) ;  /* 0xfffffffc00fc7947 */ /* 0x000fc0000383ffff */
[----:B------:R-:W-:-:S00]  /*0110*/  NOP ;  /* 0x0000000000007918 */ /* 0x000fc00000000000 */
        /* <DEDUP_REMOVED lines=14> */
.L_x_2:


//--------------------- .nv.global.init           --------------------------
	.section	.nv.global.init,"aw",@progbits
.nv.global.init:
	.type		$str,@object
	.size		$str,(.L_0 - $str)
$str:
        /*0000*/ 	.byte	0x48, 0x65, 0x6c, 0x6c, 0x6f, 0x2c, 0x20, 0x43, 0x75, 0x64, 0x61, 0x21, 0x20, 0x25, 0x64, 0x0a
        /*0010*/ 	.byte	0x00
.L_0:


//--------------------- .nv.shared.reserved.0     --------------------------
	.section	.nv.shared.reserved.0,"aw",@nobits
	.weak		__nv_reservedSMEM_offset_0_alias
	.size		__nv_reservedSMEM_offset_0_alias, 0, 64
	.other		__nv_reservedSMEM_offset_0_alias,@"STO_CUDA_RESERVED_SHARED STV_DEFAULT"
__nv_reservedSMEM_offset_0_alias:
	.zero		0
	.zero		64


//--------------------- .nv.constant0._Z14cuda_say_hellov --------------------------
	.section	.nv.constant0._Z14cuda_say_hellov,"a",@progbits
	.sectionflags	@""
	.align	4
.nv.constant0._Z14cuda_say_hellov:
	.zero		896


//--------------------- SYMBOLS --------------------------

	.type		.nv.reservedSmem.offset0,@object
	.size		.nv.reservedSmem.offset0,0x4
	.type		vprintf,@function
